	.headerflags	@"EF_CUDA_TEXMODE_UNIFIED EF_CUDA_64BIT_ADDRESS EF_CUDA_ACCELERATORS EF_CUDA_SM90 EF_CUDA_VIRTUAL_SM(EF_CUDA_SM90)"
	.elftype	@"ET_EXEC"


//--------------------- .nv.info                  --------------------------
	.section	.nv.info,"",@"SHT_CUDA_INFO"
	.align	4


	//----- nvinfo : EIATTR_REGCOUNT
	.align		4
        /*0000*/ 	.byte	0x04, 0x2f
        /*0002*/ 	.short	(.L_1 - .L_0)
	.align		4
.L_0:
        /*0004*/ 	.word	index@(triton_poi_fused_convolution_7)
        /*0008*/ 	.word	0x0000000c


	//----- nvinfo : EIATTR_MIN_STACK_SIZE
	.align		4
.L_1:
        /*000c*/ 	.byte	0x04, 0x12
        /*000e*/ 	.short	(.L_3 - .L_2)
	.align		4
.L_2:
        /*0010*/ 	.word	index@(triton_poi_fused_convolution_7)
        /*0014*/ 	.word	0x00000000


	//----- nvinfo : EIATTR_FRAME_SIZE
	.align		4
.L_3:
        /*0018*/ 	.byte	0x04, 0x11
        /*001a*/ 	.short	(.L_5 - .L_4)
	.align		4
.L_4:
        /*001c*/ 	.word	index@(triton_poi_fused_convolution_7)
        /*0020*/ 	.word	0x00000000


	//----- nvinfo : EIATTR_MIN_STACK_SIZE
	.align		4
.L_5:
        /*0024*/ 	.byte	0x04, 0x12
        /*0026*/ 	.short	(.L_7 - .L_6)
	.align		4
.L_6:
        /*0028*/ 	.word	index@(triton_poi_fused_convolution_7)
        /*002c*/ 	.word	0x00000000
.L_7:


//--------------------- .nv.info.triton_poi_fused_convolution_7 --------------------------
	.section	.nv.info.triton_poi_fused_convolution_7,"",@"SHT_CUDA_INFO"
	.sectionflags	@""
	.align	4


	//----- nvinfo : EIATTR_CUDA_API_VERSION
	.align		4
        /*0000*/ 	.byte	0x04, 0x37
        /*0002*/ 	.short	(.L_9 - .L_8)
.L_8:
        /*0004*/ 	.word	0x0000007c


	//----- nvinfo : EIATTR_KPARAM_INFO
	.align		4
.L_9:
        /*0008*/ 	.byte	0x04, 0x17
        /*000a*/ 	.short	(.L_11 - .L_10)
.L_10:
        /*000c*/ 	.word	0x00000000
        /*0010*/ 	.short	0x0002
        /*0012*/ 	.short	0x0010
        /*0014*/ 	.byte	0x00, 0xf0, 0x11, 0x00


	//----- nvinfo : EIATTR_KPARAM_INFO
	.align		4
.L_11:
        /*0018*/ 	.byte	0x04, 0x17
        /*001a*/ 	.short	(.L_13 - .L_12)
.L_12:
        /*001c*/ 	.word	0x00000000
        /*0020*/ 	.short	0x0001
        /*0022*/ 	.short	0x0008
        /*0024*/ 	.byte	0x00, 0xf4, 0x21, 0x00


	//----- nvinfo : EIATTR_KPARAM_INFO
	.align		4
.L_13:
        /*0028*/ 	.byte	0x04, 0x17
        /*002a*/ 	.short	(.L_15 - .L_14)
.L_14:
        /*002c*/ 	.word	0x00000000
        /*0030*/ 	.short	0x0000
        /*0032*/ 	.short	0x0000
        /*0034*/ 	.byte	0x00, 0xf4, 0x21, 0x00


	//----- nvinfo : EIATTR_SPARSE_MMA_MASK
	.align		4
.L_15:
        /*0038*/ 	.byte	0x03, 0x50
        /*003a*/ 	.short	0x0000


	//----- nvinfo : EIATTR_MAXREG_COUNT
	.align		4
        /*003c*/ 	.byte	0x03, 0x1b
        /*003e*/ 	.short	0x00ff


	//----- nvinfo : EIATTR_EXIT_INSTR_OFFSETS
	.align		4
        /*0040*/ 	.byte	0x04, 0x1c
        /*0042*/ 	.short	(.L_17 - .L_16)


	//   ....[0]....
.L_16:
        /*0044*/ 	.word	0x00000140


	//----- nvinfo : EIATTR_REQNTID
	.align		4
.L_17:
        /*0048*/ 	.byte	0x04, 0x10
        /*004a*/ 	.short	(.L_19 - .L_18)
.L_18:
        /*004c*/ 	.word	0x00000100
        /*0050*/ 	.word	0x00000001
        /*0054*/ 	.word	0x00000001


	//----- nvinfo : EIATTR_CBANK_PARAM_SIZE
	.align		4
.L_19:
        /*0058*/ 	.byte	0x03, 0x19
        /*005a*/ 	.short	0x0014


	//----- nvinfo : EIATTR_PARAM_CBANK
	.align		4
        /*005c*/ 	.byte	0x04, 0x0a
        /*005e*/ 	.short	(.L_21 - .L_20)
	.align		4
.L_20:
        /*0060*/ 	.word	index@(.nv.constant0.triton_poi_fused_convolution_7)
        /*0064*/ 	.short	0x0210
        /*0066*/ 	.short	0x0014


	//----- nvinfo : EIATTR_SW_WAR
	.align		4
.L_21:
        /*0068*/ 	.byte	0x04, 0x36
        /*006a*/ 	.short	(.L_23 - .L_22)
.L_22:
        /*006c*/ 	.word	0x00000008
.L_23:


//--------------------- .nv.callgraph             --------------------------
	.section	.nv.callgraph,"",@"SHT_CUDA_CALLGRAPH"
	.align	4
	.sectionentsize	8
	.align		4
        /*0000*/ 	.word	0x00000000
	.align		4
        /*0004*/ 	.word	0xffffffff
	.align		4
        /*0008*/ 	.word	0x00000000
	.align		4
        /*000c*/ 	.word	0xfffffffe
	.align		4
        /*0010*/ 	.word	0x00000000
	.align		4
        /*0014*/ 	.word	0xfffffffd
	.align		4
        /*0018*/ 	.word	0x00000000
	.align		4
        /*001c*/ 	.word	0xfffffffc


//--------------------- .text.triton_poi_fused_convolution_7 --------------------------
	.section	.text.triton_poi_fused_convolution_7,"ax",@progbits
	.align	128
        .global         triton_poi_fused_convolution_7
        .type           triton_poi_fused_convolution_7,@function
        .size           triton_poi_fused_convolution_7,(.L_x_1 - triton_poi_fused_convolution_7)
        .other          triton_poi_fused_convolution_7,@"STO_CUDA_ENTRY STV_DEFAULT"
triton_poi_fused_convolution_7:
.text.triton_poi_fused_convolution_7:
[----:B------:R-:W-:Y:S01]  /*0000*/  LDC R1, c[0x0][0x28] ;  /* 0x00000a00ff017b82 */ /* 0x000fe20000000800 */
[----:B------:R-:W1:Y:S07]  /*0010*/  S2R R0, SR_TID.X ;  /* 0x0000000000007919 */ /* 0x000e6e0000002100 */
[----:B------:R-:W2:Y:S01]  /*0020*/  LDC.64 R4, c[0x0][0x218] ;  /* 0x00008600ff047b82 */ /* 0x000ea20000000a00 */
[----:B------:R-:W-:Y:S01]  /*0030*/  ULDC.64 UR4, c[0x0][0x208] ;  /* 0x0000820000047ab9 */ /* 0x000fe20000000a00 */
[----:B------:R-:W3:Y:S06]  /*0040*/  S2R R7, SR_CTAID.X ;  /* 0x0000000000077919 */ /* 0x000eec0000002500 */
[----:B------:R-:W4:Y:S01]  /*0050*/  LDC.64 R2, c[0x0][0x210] ;  /* 0x00008400ff027b82 */ /* 0x000f220000000a00 */
[----:B-1----:R-:W-:-:S04]  /*0060*/  SHF.L.U32 R0, R0, 0x1, RZ ;  /* 0x0000000100007819 */ /* 0x002fc800000006ff */
[----:B------:R-:W-:-:S04]  /*0070*/  LOP3.LUT R0, R0, 0x1fe, RZ, 0xc0, !PT ;  /* 0x000001fe00007812 */ /* 0x000fc800078ec0ff */
[----:B---3--:R-:W-:-:S05]  /*0080*/  LEA R7, R7, R0, 0x9 ;  /* 0x0000000007077211 */ /* 0x008fca00078e48ff */
[----:B------:R-:W-:-:S04]  /*0090*/  IMAD.HI R0, R7, 0x2aaaaaab, RZ ;  /* 0x2aaaaaab07007827 */ /* 0x000fc800078e02ff */
[----:B----4-:R-:W-:Y:S01]  /*00a0*/  IMAD.WIDE R2, R7, 0x4, R2 ;  /* 0x0000000407027825 */ /* 0x010fe200078e0202 */
[----:B------:R-:W-:-:S04]  /*00b0*/  SHF.R.U32.HI R9, RZ, 0x1f, R0 ;  /* 0x0000001fff097819 */ /* 0x000fc80000011600 */
[----:B------:R-:W-:-:S05]  /*00c0*/  LEA.HI R0, R0, R9, RZ, 0x1e ;  /* 0x0000000900007211 */ /* 0x000fca00078ff0ff */
[----:B------:R-:W-:Y:S02]  /*00d0*/  IMAD R9, R0, -0x18, R7 ;  /* 0xffffffe800097824 */ /* 0x000fe400078e0207 */
[----:B------:R-:W3:Y:S02]  /*00e0*/  LDG.E.64 R6, desc[UR4][R2.64] ;  /* 0x0000000402067981 */ /* 0x000ee4000c1e1b00 */
[----:B--2---:R-:W-:-:S06]  /*00f0*/  IMAD.WIDE R4, R9, 0x4, R4 ;  /* 0x0000000409047825 */ /* 0x004fcc00078e0204 */
[----:B------:R-:W3:Y:S02]  /*0100*/  LDG.E.EL.64 R4, desc[UR4][R4.64] ;  /* 0x0000000404047981 */ /* 0x000ee4000c2e1b00 */
[----:B---3--:R-:W-:Y:S01]  /*0110*/  FADD R6, R6, R4 ;  /* 0x0000000406067221 */ /* 0x008fe20000000000 */
[----:B------:R-:W-:-:S05]  /*0120*/  FADD R7, R7, R5 ;  /* 0x0000000507077221 */ /* 0x000fca0000000000 */
[----:B------:R-:W-:Y:S01]  /*0130*/  STG.E.64 desc[UR4][R2.64], R6 ;  /* 0x0000000602007986 */ /* 0x000fe2000c101b04 */
[----:B------:R-:W-:Y:S05]  /*0140*/  EXIT ;  /* 0x000000000000794d */ /* 0x000fea0003800000 */
.L_x_0:
[----:B------:R-:W-:-:S00]  /*0150*/  BRA `(.L_x_0) ;  /* 0xfffffffc00fc7947 */ /* 0x000fc0000383ffff */
[----:B------:R-:W-:-:S00]  /*0160*/  NOP ;  /* 0x0000000000007918 */ /* 0x000fc00000000000 */
        /* <DEDUP_REMOVED lines=9> */
.L_x_1:


//--------------------- .nv.constant0.triton_poi_fused_convolution_7 --------------------------
	.section	.nv.constant0.triton_poi_fused_convolution_7,"a",@progbits
	.sectionflags	@""
	.align	4
.nv.constant0.triton_poi_fused_convolution_7:
	.zero		548
